	.headerflags	@"EF_CUDA_TEXMODE_UNIFIED EF_CUDA_64BIT_ADDRESS EF_CUDA_ACCELERATORS EF_CUDA_SM90 EF_CUDA_VIRTUAL_SM(EF_CUDA_SM90)"
	.elftype	@"ET_EXEC"


//--------------------- .nv.info                  --------------------------
	.section	.nv.info,"",@"SHT_CUDA_INFO"
	.align	4


	//----- nvinfo : EIATTR_REGCOUNT
	.align		4
        /*0000*/ 	.byte	0x04, 0x2f
        /*0002*/ 	.short	(.L_2 - .L_1)
	.align		4
.L_1:
        /*0004*/ 	.word	index@(triton_poi_fused_abs_add_clamp_div_erf_log2_mul_neg_reciprocal_sub_0)
        /*0008*/ 	.word	0x00000019


	//----- nvinfo : EIATTR_MIN_STACK_SIZE
	.align		4
.L_2:
        /*000c*/ 	.byte	0x04, 0x12
        /*000e*/ 	.short	(.L_4 - .L_3)
	.align		4
.L_3:
        /*0010*/ 	.word	index@(triton_poi_fused_abs_add_clamp_div_erf_log2_mul_neg_reciprocal_sub_0)
        /*0014*/ 	.word	0x00000000


	//----- nvinfo : EIATTR_FRAME_SIZE
	.align		4
.L_4:
        /*0018*/ 	.byte	0x04, 0x11
        /*001a*/ 	.short	(.L_6 - .L_5)
	.align		4
.L_5:
        /*001c*/ 	.word	index@(triton_poi_fused_abs_add_clamp_div_erf_log2_mul_neg_reciprocal_sub_0)
        /*0020*/ 	.word	0x00000000


	//----- nvinfo : EIATTR_MIN_STACK_SIZE
	.align		4
.L_6:
        /*0024*/ 	.byte	0x04, 0x12
        /*0026*/ 	.short	(.L_8 - .L_7)
	.align		4
.L_7:
        /*0028*/ 	.word	index@(triton_poi_fused_abs_add_clamp_div_erf_log2_mul_neg_reciprocal_sub_0)
        /*002c*/ 	.word	0x00000000
.L_8:


//--------------------- .nv.info.triton_poi_fused_abs_add_clamp_div_erf_log2_mul_neg_reciprocal_sub_0 --------------------------
	.section	.nv.info.triton_poi_fused_abs_add_clamp_div_erf_log2_mul_neg_reciprocal_sub_0,"",@"SHT_CUDA_INFO"
	.sectionflags	@""
	.align	4


	//----- nvinfo : EIATTR_CUDA_API_VERSION
	.align		4
        /*0000*/ 	.byte	0x04, 0x37
        /*0002*/ 	.short	(.L_10 - .L_9)
.L_9:
        /*0004*/ 	.word	0x0000007c


	//----- nvinfo : EIATTR_KPARAM_INFO
	.align		4
.L_10:
        /*0008*/ 	.byte	0x04, 0x17
        /*000a*/ 	.short	(.L_12 - .L_11)
.L_11:
        /*000c*/ 	.word	0x00000000
        /*0010*/ 	.short	0x0008
        /*0012*/ 	.short	0x0040
        /*0014*/ 	.byte	0x00, 0xf0, 0x11, 0x00


	//----- nvinfo : EIATTR_KPARAM_INFO
	.align		4
.L_12:
        /*0018*/ 	.byte	0x04, 0x17
        /*001a*/ 	.short	(.L_14 - .L_13)
.L_13:
        /*001c*/ 	.word	0x00000000
        /*0020*/ 	.short	0x0007
        /*0022*/ 	.short	0x0038
        /*0024*/ 	.byte	0x00, 0xf4, 0x21, 0x00


	//----- nvinfo : EIATTR_KPARAM_INFO
	.align		4
.L_14:
        /*0028*/ 	.byte	0x04, 0x17
        /*002a*/ 	.short	(.L_16 - .L_15)
.L_15:
        /*002c*/ 	.word	0x00000000
        /*0030*/ 	.short	0x0006
        /*0032*/ 	.short	0x0030
        /*0034*/ 	.byte	0x00, 0xf4, 0x21, 0x00


	//----- nvinfo : EIATTR_KPARAM_INFO
	.align		4
.L_16:
        /*0038*/ 	.byte	0x04, 0x17
        /*003a*/ 	.short	(.L_18 - .L_17)
.L_17:
        /*003c*/ 	.word	0x00000000
        /*0040*/ 	.short	0x0005
        /*0042*/ 	.short	0x0028
        /*0044*/ 	.byte	0x00, 0xf4, 0x21, 0x00


	//----- nvinfo : EIATTR_KPARAM_INFO
	.align		4
.L_18:
        /*0048*/ 	.byte	0x04, 0x17
        /*004a*/ 	.short	(.L_20 - .L_19)
.L_19:
        /*004c*/ 	.word	0x00000000
        /*0050*/ 	.short	0x0004
        /*0052*/ 	.short	0x0020
        /*0054*/ 	.byte	0x00, 0xf4, 0x21, 0x00


	//----- nvinfo : EIATTR_KPARAM_INFO
	.align		4
.L_20:
        /*0058*/ 	.byte	0x04, 0x17
        /*005a*/ 	.short	(.L_22 - .L_21)
.L_21:
        /*005c*/ 	.word	0x00000000
        /*0060*/ 	.short	0x0003
        /*0062*/ 	.short	0x0018
        /*0064*/ 	.byte	0x00, 0xf4, 0x21, 0x00


	//----- nvinfo : EIATTR_KPARAM_INFO
	.align		4
.L_22:
        /*0068*/ 	.byte	0x04, 0x17
        /*006a*/ 	.short	(.L_24 - .L_23)
.L_23:
        /*006c*/ 	.word	0x00000000
        /*0070*/ 	.short	0x0002
        /*0072*/ 	.short	0x0010
        /*0074*/ 	.byte	0x00, 0xf4, 0x21, 0x00


	//----- nvinfo : EIATTR_KPARAM_INFO
	.align		4
.L_24:
        /*0078*/ 	.byte	0x04, 0x17
        /*007a*/ 	.short	(.L_26 - .L_25)
.L_25:
        /*007c*/ 	.word	0x00000000
        /*0080*/ 	.short	0x0001
        /*0082*/ 	.short	0x0008
        /*0084*/ 	.byte	0x00, 0xf4, 0x21, 0x00


	//----- nvinfo : EIATTR_KPARAM_INFO
	.align		4
.L_26:
        /*0088*/ 	.byte	0x04, 0x17
        /*008a*/ 	.short	(.L_28 - .L_27)
.L_27:
        /*008c*/ 	.word	0x00000000
        /*0090*/ 	.short	0x0000
        /*0092*/ 	.short	0x0000
        /*0094*/ 	.byte	0x00, 0xf4, 0x21, 0x00


	//----- nvinfo : EIATTR_SPARSE_MMA_MASK
	.align		4
.L_28:
        /*0098*/ 	.byte	0x03, 0x50
        /*009a*/ 	.short	0x0000


	//----- nvinfo : EIATTR_MAXREG_COUNT
	.align		4
        /*009c*/ 	.byte	0x03, 0x1b
        /*009e*/ 	.short	0x00ff


	//----- nvinfo : EIATTR_EXIT_INSTR_OFFSETS
	.align		4
        /*00a0*/ 	.byte	0x04, 0x1c
        /*00a2*/ 	.short	(.L_30 - .L_29)


	//   ....[0]....
.L_29:
        /*00a4*/ 	.word	0x00000e60


	//   ....[1]....
        /*00a8*/ 	.word	0x00000e80


	//----- nvinfo : EIATTR_REQNTID
	.align		4
.L_30:
        /*00ac*/ 	.byte	0x04, 0x10
        /*00ae*/ 	.short	(.L_32 - .L_31)
.L_31:
        /*00b0*/ 	.word	0x00000080
        /*00b4*/ 	.word	0x00000001
        /*00b8*/ 	.word	0x00000001


	//----- nvinfo : EIATTR_CBANK_PARAM_SIZE
	.align		4
.L_32:
        /*00bc*/ 	.byte	0x03, 0x19
        /*00be*/ 	.short	0x0044


	//----- nvinfo : EIATTR_PARAM_CBANK
	.align		4
        /*00c0*/ 	.byte	0x04, 0x0a
        /*00c2*/ 	.short	(.L_34 - .L_33)
	.align		4
.L_33:
        /*00c4*/ 	.word	index@(.nv.constant0.triton_poi_fused_abs_add_clamp_div_erf_log2_mul_neg_reciprocal_sub_0)
        /*00c8*/ 	.short	0x0210
        /*00ca*/ 	.short	0x0044


	//----- nvinfo : EIATTR_SW_WAR
	.align		4
.L_34:
        /*00cc*/ 	.byte	0x04, 0x36
        /*00ce*/ 	.short	(.L_36 - .L_35)
.L_35:
        /*00d0*/ 	.word	0x00000008
.L_36:


//--------------------- .nv.callgraph             --------------------------
	.section	.nv.callgraph,"",@"SHT_CUDA_CALLGRAPH"
	.align	4
	.sectionentsize	8
	.align		4
        /*0000*/ 	.word	0x00000000
	.align		4
        /*0004*/ 	.word	0xffffffff
	.align		4
        /*0008*/ 	.word	0x00000000
	.align		4
        /*000c*/ 	.word	0xfffffffe
	.align		4
        /*0010*/ 	.word	0x00000000
	.align		4
        /*0014*/ 	.word	0xfffffffd
	.align		4
        /*0018*/ 	.word	0x00000000
	.align		4
        /*001c*/ 	.word	0xfffffffc


//--------------------- .nv.constant4             --------------------------
	.section	.nv.constant4,"a",@progbits
	.align	8
	.align		8
.nv.constant4:
        /*0000*/ 	.dword	_$_str


//--------------------- .text.triton_poi_fused_abs_add_clamp_div_erf_log2_mul_neg_reciprocal_sub_0 --------------------------
	.section	.text.triton_poi_fused_abs_add_clamp_div_erf_log2_mul_neg_reciprocal_sub_0,"ax",@progbits
	.align	128
        .global         triton_poi_fused_abs_add_clamp_div_erf_log2_mul_neg_reciprocal_sub_0
        .type           triton_poi_fused_abs_add_clamp_div_erf_log2_mul_neg_reciprocal_sub_0,@function
        .size           triton_poi_fused_abs_add_clamp_div_erf_log2_mul_neg_reciprocal_sub_0,(.L_x_1 - triton_poi_fused_abs_add_clamp_div_erf_log2_mul_neg_reciprocal_sub_0)
        .other          triton_poi_fused_abs_add_clamp_div_erf_log2_mul_neg_reciprocal_sub_0,@"STO_CUDA_ENTRY STV_DEFAULT"
triton_poi_fused_abs_add_clamp_div_erf_log2_mul_neg_reciprocal_sub_0:
.text.triton_poi_fused_abs_add_clamp_div_erf_log2_mul_neg_reciprocal_sub_0:
[----:B------:R-:W0:Y:S01]  /*0000*/  LDC R1, c[0x0][0x28] ;  /* 0x00000a00ff017b82 */ /* 0x000e220000000800 */
[----:B------:R-:W1:Y:S07]  /*0010*/  S2R R0, SR_TID.X ;  /* 0x0000000000007919 */ /* 0x000e6e0000002100 */
[----:B------:R-:W2:Y:S01]  /*0020*/  LDC.64 R8, c[0x0][0x230] ;  /* 0x00008c00ff087b82 */ /* 0x000ea20000000a00 */
[----:B------:R-:W-:Y:S01]  /*0030*/  ULDC.64 UR4, c[0x0][0x208] ;  /* 0x0000820000047ab9 */ /* 0x000fe20000000a00 */
[----:B------:R-:W3:Y:S06]  /*0040*/  S2R R3, SR_CTAID.X ;  /* 0x0000000000037919 */ /* 0x000eec0000002500 */
[----:B------:R-:W4:Y:S08]  /*0050*/  LDC.64 R16, c[0x0][0x248] ;  /* 0x00009200ff107b82 */ /* 0x000f300000000a00 */
[----:B------:R-:W5:Y:S08]  /*0060*/  LDC.64 R10, c[0x0][0x220] ;  /* 0x00008800ff0a7b82 */ /* 0x000f700000000a00 */
[----:B------:R-:W5:Y:S01]  /*0070*/  LDC.64 R14, c[0x0][0x228] ;  /* 0x00008a00ff0e7b82 */ /* 0x000f620000000a00 */
[----:B------:R-:W-:-:S02]  /*0080*/  CS2R R4, SRZ ;  /* 0x0000000000047805 */ /* 0x000fc4000001ff00 */
[----:B------:R-:W-:-:S05]  /*0090*/  CS2R R6, SRZ ;  /* 0x0000000000067805 */ /* 0x000fca000001ff00 */
[----:B------:R-:W5:Y:S01]  /*00a0*/  LDC.64 R18, c[0x0][0x240] ;  /* 0x00009000ff127b82 */ /* 0x000f620000000a00 */
[----:B-1----:R-:W-:-:S07]  /*00b0*/  LOP3.LUT R0, R0, 0x7f, RZ, 0xc0, !PT ;  /* 0x0000007f00007812 */ /* 0x002fce00078ec0ff */
[----:B------:R-:W1:Y:S01]  /*00c0*/  LDC.64 R12, c[0x0][0x218] ;  /* 0x00008600ff0c7b82 */ /* 0x000e620000000a00 */
[----:B---3--:R-:W-:Y:S02]  /*00d0*/  LEA R0, R3, R0, 0x7 ;  /* 0x0000000003007211 */ /* 0x008fe400078e38ff */
[----:B------:R-:W-:-:S05]  /*00e0*/  CS2R R2, SRZ ;  /* 0x0000000000027805 */ /* 0x000fca000001ff00 */
[----:B------:R-:W3:Y:S01]  /*00f0*/  LDC.64 R20, c[0x0][0x238] ;  /* 0x00008e00ff147b82 */ /* 0x000ee20000000a00 */
[C---:B------:R-:W-:Y:S01]  /*0100*/  ISETP.GE.AND P0, PT, R0.reuse, 0x100, PT ;  /* 0x000001000000780c */ /* 0x040fe20003f06270 */
[----:B--2---:R-:W-:Y:S01]  /*0110*/  IMAD.WIDE R8, R0, 0x4, R8 ;  /* 0x0000000400087825 */ /* 0x004fe200078e0208 */
[----:B------:R-:W-:Y:S01]  /*0120*/  HFMA2.MMA R22, -RZ, RZ, -0.74462890625, 604.5 ;  /* 0xb9f560b9ff167435 */ /* 0x000fe200000001ff */
[----:B------:R-:W-:-:S10]  /*0130*/  ULDC.64 UR6, c[0x0][0x210] ;  /* 0x0000840000067ab9 */ /* 0x000fd40000000a00 */
[----:B------:R2:W3:Y:S01]  /*0140*/  @!P0 LDG.E R3, desc[UR4][R8.64] ;  /* 0x0000000408038981 */ /* 0x0004e2000c1e1900 */
[----:B----4-:R-:W-:-:S04]  /*0150*/  IMAD.WIDE R16, R0, 0x4, R16 ;  /* 0x0000000400107825 */ /* 0x010fc800078e0210 */
[C---:B-----5:R-:W-:Y:S01]  /*0160*/  IMAD.WIDE R10, R0.reuse, 0x4, R10 ;  /* 0x00000004000a7825 */ /* 0x060fe200078e020a */
[----:B------:R3:W4:Y:S03]  /*0170*/  @!P0 LDG.E R2, desc[UR4][R16.64] ;  /* 0x0000000410028981 */ /* 0x000726000c1e1900 */
[C---:B0-----:R-:W-:Y:S01]  /*0180*/  IMAD.WIDE R14, R0.reuse, 0x4, R14 ;  /* 0x00000004000e7825 */ /* 0x041fe200078e020e */
[----:B------:R0:W5:Y:S04]  /*0190*/  @!P0 LDG.E R4, desc[UR4][R10.64] ;  /* 0x000000040a048981 */ /* 0x000168000c1e1900 */
[----:B------:R0:W4:Y:S01]  /*01a0*/  @!P0 LDG.E R6, desc[UR4][R14.64] ;  /* 0x000000040e068981 */ /* 0x000122000c1e1900 */
[----:B--2---:R-:W-:Y:S01]  /*01b0*/  HFMA2.MMA R8, -RZ, RZ, 0, 0 ;  /* 0x00000000ff087435 */ /* 0x004fe200000001ff */
[----:B------:R-:W-:-:S09]  /*01c0*/  IMAD.WIDE R18, R0, 0x4, R18 ;  /* 0x0000000400127825 */ /* 0x000fd200078e0212 */
[----:B------:R2:W4:Y:S01]  /*01d0*/  @!P0 LDG.E R8, desc[UR4][R18.64] ;  /* 0x0000000412088981 */ /* 0x000522000c1e1900 */
[----:B-1----:R-:W-:-:S04]  /*01e0*/  IMAD.WIDE R12, R0, 0x4, R12 ;  /* 0x00000004000c7825 */ /* 0x002fc800078e020c */
[----:B---3--:R-:W-:Y:S01]  /*01f0*/  IMAD.WIDE R16, R0, 0x4, R20 ;  /* 0x0000000400107825 */ /* 0x008fe200078e0214 */
[----:B------:R-:W3:Y:S04]  /*0200*/  @!P0 LDG.E R5, desc[UR4][R12.64] ;  /* 0x000000040c058981 */ /* 0x000ee8000c1e1900 */
[----:B------:R1:W3:Y:S01]  /*0210*/  @!P0 LDG.E R7, desc[UR4][R16.64] ;  /* 0x0000000410078981 */ /* 0x0002e2000c1e1900 */
[----:B0-----:R-:W-:Y:S02]  /*0220*/  MOV R10, 0x3e800000 ;  /* 0x3e800000000a7802 */ /* 0x001fe40000000f00 */
[----:B------:R-:W-:Y:S02]  /*0230*/  MOV R14, 0xb9f560b9 ;  /* 0xb9f560b9000e7802 */ /* 0x000fe40000000f00 */
[----:B--2---:R-:W-:Y:S01]  /*0240*/  MOV R19, 0xb9f560b9 ;  /* 0xb9f560b900137802 */ /* 0x004fe20000000f00 */
[----:B-1----:R-:W-:Y:S01]  /*0250*/  HFMA2.MMA R17, -RZ, RZ, 0.470947265625, -12.46875 ;  /* 0x3789ca3cff117435 */ /* 0x002fe200000001ff */
[----:B------:R-:W-:Y:S01]  /*0260*/  MOV R18, 0x3bac840b ;  /* 0x3bac840b00127802 */ /* 0x000fe20000000f00 */
[----:B------:R-:W-:Y:S01]  /*0270*/  IMAD.MOV.U32 R20, RZ, RZ, 0x3789ca3c ;  /* 0x3789ca3cff147424 */ /* 0x000fe200078e00ff */
[----:B------:R-:W-:-:S02]  /*0280*/  FSETP.GT.AND P1, PT, R3, 9.9999997171806853657e-10, PT ;  /* 0x3089705f0300780b */ /* 0x000fc40003f24000 */
[----:B------:R-:W-:-:S11]  /*0290*/  FSETP.NAN.AND P2, PT, R3, R3, PT ;  /* 0x000000030300720b */ /* 0x000fd60003f48000 */
[----:B------:R-:W-:-:S04]  /*02a0*/  @!P1 FSEL R3, R3, 9.9999997171806853657e-10, P2 ;  /* 0x3089705f03039808 */ /* 0x000fc80001000000 */
[C---:B------:R-:W-:Y:S02]  /*02b0*/  FSETP.GT.AND P1, PT, |R3|.reuse, 8.50705917302346158658e+37, PT ;  /* 0x7e8000000300780b */ /* 0x040fe40003f24200 */
[----:B------:R-:W-:-:S11]  /*02c0*/  FSETP.GEU.AND P2, PT, |R3|, 1.175494350822287508e-38, PT ;  /* 0x008000000300780b */ /* 0x000fd60003f4e200 */
[----:B------:R-:W-:-:S04]  /*02d0*/  @P1 FMUL R3, R3, 0.25 ;  /* 0x3e80000003031820 */ /* 0x000fc80000400000 */
[----:B------:R-:W-:Y:S01]  /*02e0*/  @!P2 FMUL R3, R3, 16777216 ;  /* 0x4b8000000303a820 */ /* 0x000fe20000400000 */
[----:B------:R-:W-:Y:S02]  /*02f0*/  FSEL R12, R10, 1, P1 ;  /* 0x3f8000000a0c7808 */ /* 0x000fe40000800000 */
[----:B----4-:R-:W-:-:S03]  /*0300*/  FSETP.GT.AND P1, PT, R2, 9.9999997171806853657e-10, PT ;  /* 0x3089705f0200780b */ /* 0x010fc60003f24000 */
[----:B------:R-:W0:Y:S01]  /*0310*/  MUFU.RCP R3, R3 ;  /* 0x0000000300037308 */ /* 0x000e220000001000 */
[----:B------:R-:W-:Y:S01]  /*0320*/  @!P2 FMUL R12, R12, 16777216 ;  /* 0x4b8000000c0ca820 */ /* 0x000fe20000400000 */
[----:B-----5:R-:W-:Y:S01]  /*0330*/  FADD R11, R4, 0.5 ;  /* 0x3f000000040b7421 */ /* 0x020fe20000000000 */
[----:B------:R-:W-:Y:S01]  /*0340*/  FSETP.NAN.AND P2, PT, R2, R2, PT ;  /* 0x000000020200720b */ /* 0x000fe20003f48000 */
[----:B------:R-:W-:Y:S02]  /*0350*/  FADD R13, R4, -0.5 ;  /* 0xbf000000040d7421 */ /* 0x000fe40000000000 */
[----:B------:R-:W-:-:S04]  /*0360*/  FADD R4, R11, -R6 ;  /* 0x800000060b047221 */ /* 0x000fc80000000000 */
[----:B------:R-:W-:Y:S01]  /*0370*/  @!P1 FSEL R2, R2, 9.9999997171806853657e-10, P2 ;  /* 0x3089705f02029808 */ /* 0x000fe20001000000 */
[----:B0-----:R-:W-:-:S03]  /*0380*/  FMUL R9, R3, R12 ;  /* 0x0000000c03097220 */ /* 0x001fc60000400000 */
[----:B------:R-:W-:Y:S01]  /*0390*/  FSETP.GT.AND P3, PT, |R2|, 8.50705917302346158658e+37, PT ;  /* 0x7e8000000200780b */ /* 0x000fe20003f64200 */
[----:B------:R-:W-:Y:S01]  /*03a0*/  FMUL R4, R4, R9 ;  /* 0x0000000904047220 */ /* 0x000fe20000400000 */
[----:B------:R-:W-:Y:S01]  /*03b0*/  FADD R6, R13, -R6 ;  /* 0x800000060d067221 */ /* 0x000fe20000000000 */
[----:B------:R-:W-:Y:S02]  /*03c0*/  FSETP.GEU.AND P4, PT, |R2|, 1.175494350822287508e-38, PT ;  /* 0x008000000200780b */ /* 0x000fe40003f8e200 */
[----:B------:R-:W-:Y:S01]  /*03d0*/  FMUL R4, R4, 0.70710676908493041992 ;  /* 0x3f3504f304047820 */ /* 0x000fe20000400000 */
[----:B------:R-:W-:-:S03]  /*03e0*/  FMUL R3, R9, R6 ;  /* 0x0000000609037220 */ /* 0x000fc60000400000 */
[----:B------:R-:W-:-:S04]  /*03f0*/  FADD.FTZ R9, |R4|, -RZ ;  /* 0x800000ff04097221 */ /* 0x000fc80000010200 */
[----:B------:R-:W-:Y:S01]  /*0400*/  @P3 FMUL R2, R2, 0.25 ;  /* 0x3e80000002023820 */ /* 0x000fe20000400000 */
[----:B------:R-:W-:-:S03]  /*0410*/  FSETP.GE.AND P2, PT, R9, 1.0029599666595458984, PT ;  /* 0x3f8060fe0900780b */ /* 0x000fc60003f46000 */
[----:B------:R-:W-:Y:S01]  /*0420*/  @!P4 FMUL R2, R2, 16777216 ;  /* 0x4b8000000202c820 */ /* 0x000fe20000400000 */
[----:B------:R-:W-:Y:S01]  /*0430*/  FMUL R3, R3, 0.70710676908493041992 ;  /* 0x3f3504f303037820 */ /* 0x000fe20000400000 */
[----:B------:R-:W-:-:S03]  /*0440*/  HFMA2.MMA R12, -RZ, RZ, 0.470947265625, -12.46875 ;  /* 0x3789ca3cff0c7435 */ /* 0x000fc600000001ff */
[----:B------:R-:W-:Y:S01]  /*0450*/  FADD.FTZ R6, |R3|, -RZ ;  /* 0x800000ff03067221 */ /* 0x000fe20000010200 */
[----:B------:R-:W0:Y:S01]  /*0460*/  MUFU.RCP R2, R2 ;  /* 0x0000000200027308 */ /* 0x000e220000001000 */
[----:B------:R-:W-:-:S03]  /*0470*/  FSEL R21, R10, 1, P3 ;  /* 0x3f8000000a157808 */ /* 0x000fc60001800000 */
[----:B------:R-:W-:Y:S01]  /*0480*/  @!P2 MOV R12, 0x38b1e96a ;  /* 0x38b1e96a000ca802 */ /* 0x000fe20000000f00 */
[----:B------:R-:W-:Y:S01]  /*0490*/  @!P2 FMUL R9, R4, R4 ;  /* 0x000000040409a220 */ /* 0x000fe20000400000 */
[----:B------:R-:W-:Y:S02]  /*04a0*/  @!P2 MOV R14, 0xba574d20 ;  /* 0xba574d20000ea802 */ /* 0x000fe40000000f00 */
[----:B------:R-:W-:-:S03]  /*04b0*/  FSETP.GE.AND P1, PT, R6, 1.0029599666595458984, PT ;  /* 0x3f8060fe0600780b */ /* 0x000fc60003f26000 */
[----:B------:R-:W-:Y:S01]  /*04c0*/  FFMA.FTZ R15, R9, R12, R14 ;  /* 0x0000000c090f7223 */ /* 0x000fe2000001000e */
[----:B------:R-:W-:Y:S01]  /*04d0*/  IMAD.MOV.U32 R12, RZ, RZ, 0x3bac840b ;  /* 0x3bac840bff0c7424 */ /* 0x000fe200078e00ff */
[----:B------:R-:W-:Y:S01]  /*04e0*/  @!P2 MOV R12, 0x3baad5ea ;  /* 0x3baad5ea000ca802 */ /* 0x000fe20000000f00 */
[----:B------:R-:W-:Y:S01]  /*04f0*/  @!P4 FMUL R21, R21, 16777216 ;  /* 0x4b8000001515c820 */ /* 0x000fe20000400000 */
[----:B------:R-:W-:-:S03]  /*0500*/  HFMA2.MMA R14, -RZ, RZ, -1.26171875, -2.110004425048828125e-05 ;  /* 0xbd0c8162ff0e7435 */ /* 0x000fc600000001ff */
[----:B------:R-:W-:Y:S01]  /*0510*/  FFMA.FTZ R15, R15, R9, R12 ;  /* 0x000000090f0f7223 */ /* 0x000fe2000001000c */
[----:B0-----:R-:W-:Y:S01]  /*0520*/  FMUL R12, R2, R21 ;  /* 0x00000015020c7220 */ /* 0x001fe20000400000 */
[----:B------:R-:W-:Y:S01]  /*0530*/  HFMA2.MMA R2, -RZ, RZ, 1.52734375, -41152 ;  /* 0x3e1cf906ff027435 */ /* 0x000fe200000001ff */
[--C-:B------:R-:W-:Y:S01]  /*0540*/  FADD R11, R11, -R8.reuse ;  /* 0x800000080b0b7221 */ /* 0x100fe20000000000 */
[----:B------:R-:W-:Y:S01]  /*0550*/  @!P1 MOV R17, 0x38b1e96a ;  /* 0x38b1e96a00119802 */ /* 0x000fe20000000f00 */
[----:B------:R-:W-:Y:S01]  /*0560*/  @!P1 FMUL R6, R3, R3 ;  /* 0x0000000303069220 */ /* 0x000fe20000400000 */
[----:B------:R-:W-:Y:S02]  /*0570*/  @!P1 MOV R19, 0xba574d20 ;  /* 0xba574d2000139802 */ /* 0x000fe40000000f00 */
[----:B------:R-:W-:Y:S01]  /*0580*/  @!P2 MOV R14, 0xbcdc1be7 ;  /* 0xbcdc1be7000ea802 */ /* 0x000fe20000000f00 */
[----:B------:R-:W-:Y:S01]  /*0590*/  FADD R13, R13, -R8 ;  /* 0x800000080d0d7221 */ /* 0x000fe20000000000 */
[----:B------:R-:W-:Y:S01]  /*05a0*/  FMUL R8, R11, R12 ;  /* 0x0000000c0b087220 */ /* 0x000fe20000400000 */
[----:B------:R-:W-:Y:S01]  /*05b0*/  @!P2 MOV R2, 0x3de718af ;  /* 0x3de718af0002a802 */ /* 0x000fe20000000f00 */
[----:B------:R-:W-:Y:S01]  /*05c0*/  FFMA.FTZ R16, R6, R17, R19 ;  /* 0x0000001106107223 */ /* 0x000fe20000010013 */
[----:B------:R-:W-:Y:S01]  /*05d0*/  FFMA.FTZ R15, R15, R9, R14 ;  /* 0x000000090f0f7223 */ /* 0x000fe2000001000e */
[----:B------:R-:W-:Y:S01]  /*05e0*/  HFMA2.MMA R17, -RZ, RZ, 0.958984375, -6.1690807342529296875e-05 ;  /* 0x3bac840bff117435 */ /* 0x000fe200000001ff */
[----:B------:R-:W-:Y:S01]  /*05f0*/  FMUL R13, R12, R13 ;  /* 0x0000000d0c0d7220 */ /* 0x000fe20000400000 */
[----:B------:R-:W-:Y:S01]  /*0600*/  FMUL R8, R8, 0.70710676908493041992 ;  /* 0x3f3504f308087820 */ /* 0x000fe20000400000 */
[----:B------:R-:W-:-:S02]  /*0610*/  FFMA.FTZ R15, R15, R9, R2 ;  /* 0x000000090f0f7223 */ /* 0x000fc40000010002 */
[----:B------:R-:W-:Y:S01]  /*0620*/  FMUL R2, R13, 0.70710676908493041992 ;  /* 0x3f3504f30d027820 */ /* 0x000fe20000400000 */
[----:B------:R-:W-:Y:S01]  /*0630*/  FADD.FTZ R13, |R8|, -RZ ;  /* 0x800000ff080d7221 */ /* 0x000fe20000010200 */
[----:B------:R-:W-:Y:S02]  /*0640*/  @!P1 MOV R17, 0x3baad5ea ;  /* 0x3baad5ea00119802 */ /* 0x000fe40000000f00 */
[----:B------:R-:W-:Y:S02]  /*0650*/  MOV R19, 0xbd0c8162 ;  /* 0xbd0c816200137802 */ /* 0x000fe40000000f00 */
[----:B------:R-:W-:Y:S01]  /*0660*/  @!P1 MOV R19, 0xbcdc1be7 ;  /* 0xbcdc1be700139802 */ /* 0x000fe20000000f00 */
[-C--:B------:R-:W-:Y:S01]  /*0670*/  FFMA.FTZ R16, R16, R6.reuse, R17 ;  /* 0x0000000610107223 */ /* 0x080fe20000010011 */
[----:B------:R-:W-:Y:S01]  /*0680*/  FSETP.GE.AND P3, PT, R13, 1.0029599666595458984, PT ;  /* 0x3f8060fe0d00780b */ /* 0x000fe20003f66000 */
[----:B------:R-:W-:Y:S01]  /*0690*/  FADD.FTZ R11, |R2|, -RZ ;  /* 0x800000ff020b7221 */ /* 0x000fe20000010200 */
[----:B------:R-:W-:Y:S01]  /*06a0*/  MOV R17, 0x3e1cf906 ;  /* 0x3e1cf90600117802 */ /* 0x000fe20000000f00 */
[----:B------:R-:W-:Y:S01]  /*06b0*/  IMAD.MOV.U32 R10, RZ, RZ, 0x3f6a937e ;  /* 0x3f6a937eff0a7424 */ /* 0x000fe200078e00ff */
[----:B------:R-:W-:Y:S01]  /*06c0*/  @!P1 MOV R17, 0x3de718af ;  /* 0x3de718af00119802 */ /* 0x000fe20000000f00 */
[-C--:B------:R-:W-:Y:S01]  /*06d0*/  FFMA.FTZ R16, R16, R6.reuse, R19 ;  /* 0x0000000610107223 */ /* 0x080fe20000010013 */
[----:B------:R-:W-:Y:S01]  /*06e0*/  @!P2 MOV R10, 0xbec093ac ;  /* 0xbec093ac000aa802 */ /* 0x000fe20000000f00 */
[----:B------:R-:W-:Y:S01]  /*06f0*/  HFMA2.MMA R14, -RZ, RZ, -0.74462890625, 604.5 ;  /* 0xb9f560b9ff0e7435 */ /* 0x000fe200000001ff */
[----:B------:R-:W-:Y:S01]  /*0700*/  FSETP.GE.AND P4, PT, R11, 1.0029599666595458984, PT ;  /* 0x3f8060fe0b00780b */ /* 0x000fe20003f86000 */
[----:B------:R-:W-:Y:S01]  /*0710*/  FFMA.FTZ R16, R16, R6, R17 ;  /* 0x0000000610107223 */ /* 0x000fe20000010011 */
[----:B------:R-:W-:Y:S01]  /*0720*/  HFMA2.MMA R17, -RZ, RZ, 1.853515625, -0.00091457366943359375 ;  /* 0x3f6a937eff117435 */ /* 0x000fe200000001ff */
[----:B------:R-:W-:Y:S01]  /*0730*/  FFMA.FTZ R15, R15, R9, R10 ;  /* 0x000000090f0f7223 */ /* 0x000fe2000001000a */
[----:B------:R-:W-:-:S02]  /*0740*/  MOV R10, 0x3f20d842 ;  /* 0x3f20d842000a7802 */ /* 0x000fc40000000f00 */
[----:B------:R-:W-:Y:S02]  /*0750*/  @!P2 MOV R10, 0x3e0375d3 ;  /* 0x3e0375d3000aa802 */ /* 0x000fe40000000f00 */
[----:B------:R-:W-:Y:S01]  /*0760*/  MOV R12, 0x3789ca3c ;  /* 0x3789ca3c000c7802 */ /* 0x000fe20000000f00 */
[----:B------:R-:W-:Y:S01]  /*0770*/  HFMA2.MMA R19, -RZ, RZ, 1.78125, -136.25 ;  /* 0x3f20d842ff137435 */ /* 0x000fe200000001ff */
[----:B------:R-:W-:Y:S01]  /*0780*/  @!P3 MOV R12, 0x38b1e96a ;  /* 0x38b1e96a000cb802 */ /* 0x000fe20000000f00 */
[----:B------:R-:W-:Y:S01]  /*0790*/  @!P3 FMUL R13, R8, R8 ;  /* 0x00000008080db220 */ /* 0x000fe20000400000 */
[----:B------:R-:W-:Y:S01]  /*07a0*/  @!P3 MOV R14, 0xba574d20 ;  /* 0xba574d20000eb802 */ /* 0x000fe20000000f00 */
[----:B------:R-:W-:Y:S01]  /*07b0*/  FFMA.FTZ R10, R15, R9, R10 ;  /* 0x000000090f0a7223 */ /* 0x000fe2000001000a */
[----:B------:R-:W-:Y:S02]  /*07c0*/  @!P1 MOV R17, 0xbec093ac ;  /* 0xbec093ac00119802 */ /* 0x000fe40000000f00 */
[----:B------:R-:W-:Y:S01]  /*07d0*/  @!P3 MOV R18, 0x3baad5ea ;  /* 0x3baad5ea0012b802 */ /* 0x000fe20000000f00 */
[----:B------:R-:W-:Y:S01]  /*07e0*/  FFMA.FTZ R15, R13, R12, R14 ;  /* 0x0000000c0d0f7223 */ /* 0x000fe2000001000e */
[----:B------:R-:W-:Y:S01]  /*07f0*/  FSEL R9, -R9, R4, P2 ;  /* 0x0000000409097208 */ /* 0x000fe20001000100 */
[----:B------:R-:W-:Y:S01]  /*0800*/  FFMA.FTZ R16, R16, R6, R17 ;  /* 0x0000000610107223 */ /* 0x000fe20000010011 */
[----:B------:R-:W-:Y:S01]  /*0810*/  @!P1 MOV R19, 0x3e0375d3 ;  /* 0x3e0375d300139802 */ /* 0x000fe20000000f00 */
[----:B------:R-:W-:Y:S01]  /*0820*/  @!P4 FMUL R11, R2, R2 ;  /* 0x00000002020bc220 */ /* 0x000fe20000400000 */
[----:B------:R-:W-:Y:S01]  /*0830*/  @!P4 MOV R20, 0x38b1e96a ;  /* 0x38b1e96a0014c802 */ /* 0x000fe20000000f00 */
[----:B------:R-:W-:Y:S01]  /*0840*/  FFMA.FTZ R17, R15, R13, R18 ;  /* 0x0000000d0f117223 */ /* 0x000fe20000010012 */
[----:B------:R-:W-:Y:S01]  /*0850*/  @!P4 MOV R22, 0xba574d20 ;  /* 0xba574d200016c802 */ /* 0x000fe20000000f00 */
[----:B------:R-:W-:Y:S01]  /*0860*/  FFMA.FTZ R9, R10, R9, R9 ;  /* 0x000000090a097223 */ /* 0x000fe20000010009 */
[----:B------:R-:W-:Y:S01]  /*0870*/  HFMA2.MMA R18, -RZ, RZ, -1.26171875, -2.110004425048828125e-05 ;  /* 0xbd0c8162ff127435 */ /* 0x000fe200000001ff */
[----:B------:R-:W-:Y:S01]  /*0880*/  IMAD.MOV.U32 R14, RZ, RZ, 0x3bac840b ;  /* 0x3bac840bff0e7424 */ /* 0x000fe200078e00ff */
[----:B------:R-:W-:Y:S01]  /*0890*/  HFMA2.MMA R12, -RZ, RZ, 1.52734375, -41152 ;  /* 0x3e1cf906ff0c7435 */ /* 0x000fe200000001ff */
[----:B------:R-:W-:Y:S01]  /*08a0*/  MOV R10, 0xbd0c8162 ;  /* 0xbd0c8162000a7802 */ /* 0x000fe20000000f00 */
[----:B------:R-:W-:Y:S01]  /*08b0*/  FFMA.FTZ R16, R16, R6, R19 ;  /* 0x0000000610107223 */ /* 0x000fe20000010013 */
[----:B------:R-:W-:Y:S01]  /*08c0*/  @!P4 MOV R14, 0x3baad5ea ;  /* 0x3baad5ea000ec802 */ /* 0x000fe20000000f00 */
[----:B------:R-:W-:Y:S01]  /*08d0*/  FFMA.FTZ R19, R11, R20, R22 ;  /* 0x000000140b137223 */ /* 0x000fe20000010016 */
[----:B------:R-:W-:-:S02]  /*08e0*/  @!P3 MOV R10, 0xbcdc1be7 ;  /* 0xbcdc1be7000ab802 */ /* 0x000fc40000000f00 */
[----:B------:R-:W-:Y:S01]  /*08f0*/  FSEL R15, -R6, R3, P1 ;  /* 0x00000003060f7208 */ /* 0x000fe20000800100 */
[----:B------:R-:W-:Y:S01]  /*0900*/  FFMA.FTZ R19, R19, R11, R14 ;  /* 0x0000000b13137223 */ /* 0x000fe2000001000e */
[----:B------:R-:W-:Y:S01]  /*0910*/  @!P4 MOV R18, 0xbcdc1be7 ;  /* 0xbcdc1be70012c802 */ /* 0x000fe20000000f00 */
[----:B------:R-:W-:Y:S01]  /*0920*/  FFMA.FTZ R17, R17, R13, R10 ;  /* 0x0000000d11117223 */ /* 0x000fe2000001000a */
[----:B------:R-:W-:Y:S01]  /*0930*/  @!P3 MOV R12, 0x3de718af ;  /* 0x3de718af000cb802 */ /* 0x000fe20000000f00 */
[----:B------:R-:W-:Y:S01]  /*0940*/  FFMA.FTZ R6, R16, R15, R15 ;  /* 0x0000000f10067223 */ /* 0x000fe2000001000f */
[----:B------:R-:W-:Y:S01]  /*0950*/  HFMA2.MMA R14, -RZ, RZ, 1.853515625, -0.00091457366943359375 ;  /* 0x3f6a937eff0e7435 */ /* 0x000fe200000001ff */
[----:B------:R-:W-:Y:S01]  /*0960*/  MOV R16, 0x3e1cf906 ;  /* 0x3e1cf90600107802 */ /* 0x000fe20000000f00 */
[----:B------:R-:W-:Y:S01]  /*0970*/  FFMA.FTZ R19, R19, R11, R18 ;  /* 0x0000000b13137223 */ /* 0x000fe20000010012 */
[----:B------:R-:W-:Y:S01]  /*0980*/  @!P4 MOV R16, 0x3de718af ;  /* 0x3de718af0010c802 */ /* 0x000fe20000000f00 */
[----:B------:R-:W-:Y:S01]  /*0990*/  FFMA.FTZ R17, R17, R13, R12 ;  /* 0x0000000d11117223 */ /* 0x000fe2000001000c */
[----:B------:R-:W-:-:S02]  /*09a0*/  HFMA2.MMA R12, -RZ, RZ, 1.78125, -136.25 ;  /* 0x3f20d842ff0c7435 */ /* 0x000fc400000001ff */
[----:B------:R-:W-:Y:S01]  /*09b0*/  HFMA2.MMA R18, -RZ, RZ, 1.853515625, -0.00091457366943359375 ;  /* 0x3f6a937eff127435 */ /* 0x000fe200000001ff */
[----:B------:R-:W-:Y:S02]  /*09c0*/  @!P3 IMAD.MOV.U32 R14, RZ, RZ, -0x413f6c54 ;  /* 0xbec093acff0eb424 */ /* 0x000fe400078e00ff */
[----:B------:R-:W-:Y:S01]  /*09d0*/  FFMA.FTZ R19, R19, R11, R16 ;  /* 0x0000000b13137223 */ /* 0x000fe20000010010 */
[----:B------:R-:W-:Y:S01]  /*09e0*/  HFMA2.MMA R16, -RZ, RZ, 1.78125, -136.25 ;  /* 0x3f20d842ff107435 */ /* 0x000fe200000001ff */
[----:B------:R-:W-:Y:S01]  /*09f0*/  @!P3 MOV R12, 0x3e0375d3 ;  /* 0x3e0375d3000cb802 */ /* 0x000fe20000000f00 */
[-C--:B------:R-:W-:Y:S01]  /*0a00*/  FFMA.FTZ R17, R17, R13.reuse, R14 ;  /* 0x0000000d11117223 */ /* 0x080fe2000001000e */
[----:B------:R-:W-:Y:S02]  /*0a10*/  @!P4 MOV R18, 0xbec093ac ;  /* 0xbec093ac0012c802 */ /* 0x000fe40000000f00 */
[----:B------:R-:W-:Y:S01]  /*0a20*/  FSEL R14, -R13, R8, P3 ;  /* 0x000000080d0e7208 */ /* 0x000fe20001800100 */
[----:B------:R-:W-:Y:S01]  /*0a30*/  FFMA.FTZ R17, R17, R13, R12 ;  /* 0x0000000d11117223 */ /* 0x000fe2000001000c */
[----:B------:R-:W-:Y:S01]  /*0a40*/  @!P4 MOV R16, 0x3e0375d3 ;  /* 0x3e0375d30010c802 */ /* 0x000fe20000000f00 */
[-C--:B------:R-:W-:Y:S01]  /*0a50*/  FFMA.FTZ R19, R19, R11.reuse, R18 ;  /* 0x0000000b13137223 */ /* 0x080fe20000010012 */
[----:B------:R-:W-:Y:S01]  /*0a60*/  FSEL R15, -R11, R2, P4 ;  /* 0x000000020b0f7208 */ /* 0x000fe20002000100 */
[----:B------:R-:W0:Y:S01]  /*0a70*/  @P2 MUFU.EX2 R10, R9 ;  /* 0x00000009000a2308 */ /* 0x000e220000000800 */
[----:B------:R-:W-:Y:S01]  /*0a80*/  FFMA.FTZ R14, R17, R14, R14 ;  /* 0x0000000e110e7223 */ /* 0x000fe2000001000e */
[----:B------:R-:W-:-:S04]  /*0a90*/  FFMA.FTZ R16, R19, R11, R16 ;  /* 0x0000000b13107223 */ /* 0x000fc80000010010 */
[----:B------:R-:W-:Y:S02]  /*0aa0*/  FFMA.FTZ R15, R16, R15, R15 ;  /* 0x0000000f100f7223 */ /* 0x000fe4000001000f */
[----:B------:R-:W1:Y:S08]  /*0ab0*/  @P1 MUFU.EX2 R12, R6 ;  /* 0x00000006000c1308 */ /* 0x000e700000000800 */
[----:B------:R-:W2:Y:S01]  /*0ac0*/  @P3 MUFU.EX2 R13, R14 ;  /* 0x0000000e000d3308 */ /* 0x000ea20000000800 */
[----:B0-----:R-:W-:-:S07]  /*0ad0*/  @P2 FADD R11, -R10, 1 ;  /* 0x3f8000000a0b2421 */ /* 0x001fce0000000100 */
[----:B------:R-:W0:Y:S01]  /*0ae0*/  @P4 MUFU.EX2 R16, R15 ;  /* 0x0000000f00104308 */ /* 0x000e220000000800 */
[----:B-1----:R-:W-:Y:S01]  /*0af0*/  @P1 FADD R12, -R12, 1 ;  /* 0x3f8000000c0c1421 */ /* 0x002fe20000000100 */
[----:B------:R-:W-:Y:S01]  /*0b00*/  @P2 LOP3.LUT R9, R11, 0x80000000, R4, 0xf8, !PT ;  /* 0x800000000b092812 */ /* 0x000fe200078ef804 */
[----:B--2---:R-:W-:-:S03]  /*0b10*/  @P3 FADD R13, -R13, 1 ;  /* 0x3f8000000d0d3421 */ /* 0x004fc60000000100 */
[----:B------:R-:W-:Y:S01]  /*0b20*/  @P1 LOP3.LUT R6, R12, 0x80000000, R3, 0xf8, !PT ;  /* 0x800000000c061812 */ /* 0x000fe200078ef803 */
[----:B------:R-:W-:Y:S01]  /*0b30*/  FADD R9, R9, 1 ;  /* 0x3f80000009097421 */ /* 0x000fe20000000000 */
[----:B------:R-:W-:Y:S01]  /*0b40*/  @P3 LOP3.LUT R14, R13, 0x80000000, R8, 0xf8, !PT ;  /* 0x800000000d0e3812 */ /* 0x000fe200078ef808 */
[----:B0-----:R-:W-:Y:S02]  /*0b50*/  @P4 FADD R11, -R16, 1 ;  /* 0x3f800000100b4421 */ /* 0x001fe40000000100 */
[----:B------:R-:W-:Y:S02]  /*0b60*/  FADD R6, R6, 1 ;  /* 0x3f80000006067421 */ /* 0x000fe40000000000 */
[----:B------:R-:W-:Y:S01]  /*0b70*/  FADD R14, R14, 1 ;  /* 0x3f8000000e0e7421 */ /* 0x000fe20000000000 */
[----:B------:R-:W-:Y:S01]  /*0b80*/  FMUL R9, R9, 0.5 ;  /* 0x3f00000009097820 */ /* 0x000fe20000400000 */
[----:B------:R-:W-:Y:S02]  /*0b90*/  @P4 LOP3.LUT R15, R11, 0x80000000, R2, 0xf8, !PT ;  /* 0x800000000b0f4812 */ /* 0x000fe400078ef802 */
[----:B------:R-:W-:Y:S01]  /*0ba0*/  FMUL R2, R14, 0.5 ;  /* 0x3f0000000e027820 */ /* 0x000fe20000400000 */
[----:B------:R-:W-:-:S02]  /*0bb0*/  FFMA R6, R6, -0.5, R9 ;  /* 0xbf00000006067823 */ /* 0x000fc40000000009 */
[----:B------:R-:W-:Y:S02]  /*0bc0*/  FADD R15, R15, 1 ;  /* 0x3f8000000f0f7421 */ /* 0x000fe40000000000 */
[----:B---3--:R-:W-:Y:S02]  /*0bd0*/  FMUL R5, |R6|, R5 ;  /* 0x0000000506057220 */ /* 0x008fe40000400200 */
[----:B------:R-:W-:-:S04]  /*0be0*/  FFMA R2, R15, -0.5, R2 ;  /* 0xbf0000000f027823 */ /* 0x000fc80000000002 */
[----:B------:R-:W-:-:S05]  /*0bf0*/  FFMA R7, |R2|, R7, R5 ;  /* 0x0000000702077223 */ /* 0x000fca0000000205 */
[C---:B------:R-:W-:Y:S02]  /*0c00*/  FSETP.GT.AND P1, PT, R7.reuse, 9.9999999747524270788e-07, PT ;  /* 0x358637bd0700780b */ /* 0x040fe40003f24000 */
[----:B------:R-:W-:-:S11]  /*0c10*/  FSETP.NAN.AND P2, PT, R7, R7, PT ;  /* 0x000000070700720b */ /* 0x000fd60003f48000 */
[----:B------:R-:W-:-:S04]  /*0c20*/  @!P1 FSEL R7, R7, 9.9999999747524270788e-07, P2 ;  /* 0x358637bd07079808 */ /* 0x000fc80001000000 */
[C---:B------:R-:W-:Y:S02]  /*0c30*/  FSETP.GT.AND P1, PT, R7.reuse, 9.9999999747524270788e-07, PT ;  /* 0x358637bd0700780b */ /* 0x040fe40003f24000 */
[----:B------:R-:W-:-:S11]  /*0c40*/  FSETP.NAN.AND P2, PT, R7, R7, PT ;  /* 0x000000070700720b */ /* 0x000fd60003f48000 */
[----:B------:R-:W-:-:S04]  /*0c50*/  @!P1 FSEL R7, R7, 9.9999999747524270788e-07, P2 ;  /* 0x358637bd07079808 */ /* 0x000fc80001000000 */
[----:B------:R-:W-:Y:S01]  /*0c60*/  FSETP.GEU.AND P1, PT, R7, 1.175494350822287508e-38, PT ;  /* 0x008000000700780b */ /* 0x000fe20003f2e000 */
[----:B------:R-:W-:-:S12]  /*0c70*/  HFMA2.MMA R6, -RZ, RZ, 1.443359375, -0.2030029296875 ;  /* 0x3dc6b27fff067435 */ /* 0x000fd800000001ff */
[----:B------:R-:W-:-:S05]  /*0c80*/  @!P1 FMUL R7, R7, 8388608 ;  /* 0x4b00000007079820 */ /* 0x000fca0000400000 */
[----:B------:R-:W-:-:S04]  /*0c90*/  IADD3 R2, R7, -0x3f3504f3, RZ ;  /* 0xc0cafb0d07027810 */ /* 0x000fc80007ffe0ff */
[----:B------:R-:W-:-:S04]  /*0ca0*/  LOP3.LUT R4, R2, 0xff800000, RZ, 0xc0, !PT ;  /* 0xff80000002047812 */ /* 0x000fc800078ec0ff */
[----:B------:R-:W-:-:S05]  /*0cb0*/  IADD3 R2, R7, -R4, RZ ;  /* 0x8000000407027210 */ /* 0x000fca0007ffe0ff */
[----:B------:R-:W-:-:S04]  /*0cc0*/  FADD R5, R2, -1 ;  /* 0xbf80000002057421 */ /* 0x000fc80000000000 */
[----:B------:R-:W-:-:S04]  /*0cd0*/  FFMA.FTZ R2, R5, R6, -0.16845393180847167969 ;  /* 0xbe2c7f3005027423 */ /* 0x000fc80000010006 */
[----:B------:R-:W-:-:S04]  /*0ce0*/  FFMA.FTZ R2, R5, R2, 0.1716887056827545166 ;  /* 0x3e2fcf2a05027423 */ /* 0x000fc80000010002 */
[----:B------:R-:W-:-:S04]  /*0cf0*/  FFMA.FTZ R2, R5, R2, -0.17900948226451873779 ;  /* 0xbe374e4305027423 */ /* 0x000fc80000010002 */
[----:B------:R-:W-:-:S04]  /*0d00*/  FFMA.FTZ R2, R5, R2, 0.20512372255325317383 ;  /* 0x3e520bf405027423 */ /* 0x000fc80000010002 */
[----:B------:R-:W-:-:S04]  /*0d10*/  FFMA.FTZ R2, R5, R2, -0.24046532809734344482 ;  /* 0xbe763c8b05027423 */ /* 0x000fc80000010002 */
[----:B------:R-:W-:-:S04]  /*0d20*/  FFMA.FTZ R2, R5, R2, 0.28857114911079406738 ;  /* 0x3e93bf9905027423 */ /* 0x000fc80000010002 */
[----:B------:R-:W-:Y:S01]  /*0d30*/  FFMA.FTZ R2, R5, R2, -0.36067417263984680176 ;  /* 0xbeb8aa4905027423 */ /* 0x000fe20000010002 */
[----:B------:R-:W-:-:S03]  /*0d40*/  ISETP.GE.U32.AND P2, PT, R7, 0x7f800000, PT ;  /* 0x7f8000000700780c */ /* 0x000fc60003f46070 */
[----:B------:R-:W-:-:S04]  /*0d50*/  FFMA.FTZ R2, R5, R2, 0.48089820146560668945 ;  /* 0x3ef6384a05027423 */ /* 0x000fc80000010002 */
[----:B------:R-:W-:Y:S01]  /*0d60*/  FFMA.FTZ R2, R5, R2, -0.72134751081466674805 ;  /* 0xbf38aa3b05027423 */ /* 0x000fe20000010002 */
[----:B------:R-:W-:-:S03]  /*0d70*/  I2FP.F32.S32 R3, R4 ;  /* 0x0000000400037245 */ /* 0x000fc60000201400 */
[----:B------:R-:W-:Y:S01]  /*0d80*/  FMUL R6, R5, R2 ;  /* 0x0000000205067220 */ /* 0x000fe20000400000 */
[----:B------:R-:W-:-:S03]  /*0d90*/  FSEL R2, RZ, -23, P1 ;  /* 0xc1b80000ff027808 */ /* 0x000fc60000800000 */
[----:B------:R-:W-:Y:S01]  /*0da0*/  FMUL R6, R5, R6 ;  /* 0x0000000605067220 */ /* 0x000fe20000400000 */
[----:B------:R-:W-:Y:S01]  /*0db0*/  @P2 MOV R4, 0x7f800000 ;  /* 0x7f80000000042802 */ /* 0x000fe20000000f00 */
[----:B------:R-:W-:Y:S02]  /*0dc0*/  FFMA.FTZ R2, R3, 1.1920928955078125e-07, R2 ;  /* 0x3400000003027823 */ /* 0x000fe40000010002 */
[----:B------:R-:W-:Y:S01]  /*0dd0*/  FFMA.FTZ R5, R5, 1.4426950216293334961, R6 ;  /* 0x3fb8aa3b05057823 */ /* 0x000fe20000010006 */
[----:B------:R-:W-:-:S03]  /*0de0*/  SHF.R.S32.HI R3, RZ, 0x1f, R0 ;  /* 0x0000001fff037819 */ /* 0x000fc60000011400 */
[----:B------:R-:W-:Y:S01]  /*0df0*/  FADD R5, R2, R5 ;  /* 0x0000000502057221 */ /* 0x000fe20000000000 */
[C---:B------:R-:W-:Y:S01]  /*0e00*/  @P2 FFMA.FTZ R5, R7.reuse, R4, +INF ;  /* 0x7f80000007052423 */ /* 0x040fe20000010004 */
[C---:B------:R-:W-:Y:S02]  /*0e10*/  LEA R2, P2, R0.reuse, UR6, 0x2 ;  /* 0x0000000600027c11 */ /* 0x040fe4000f8410ff */
[----:B------:R-:W-:Y:S01]  /*0e20*/  FSETP.NEU.AND P1, PT, R7, RZ, PT ;  /* 0x000000ff0700720b */ /* 0x000fe20003f2d000 */
[----:B------:R-:W-:Y:S01]  /*0e30*/  FADD R5, RZ, -R5 ;  /* 0x80000005ff057221 */ /* 0x000fe20000000000 */
[----:B------:R-:W-:-:S04]  /*0e40*/  LEA.HI.X R3, R0, UR7, R3, 0x2, P2 ;  /* 0x0000000700037c11 */ /* 0x000fc800090f1403 */
[----:B------:R-:W-:Y:S01]  /*0e50*/  FSEL R5, R5, +INF , P1 ;  /* 0x7f80000005057808 */ /* 0x000fe20000800000 */
[----:B------:R-:W-:Y:S06]  /*0e60*/  @P0 EXIT ;  /* 0x000000000000094d */ /* 0x000fec0003800000 */
[----:B------:R-:W-:Y:S01]  /*0e70*/  STG.E desc[UR4][R2.64], R5 ;  /* 0x0000000502007986 */ /* 0x000fe2000c101904 */
[----:B------:R-:W-:Y:S05]  /*0e80*/  EXIT ;  /* 0x000000000000794d */ /* 0x000fea0003800000 */
.L_x_0:
[----:B------:R-:W-:-:S00]  /*0e90*/  BRA `(.L_x_0) ;  /* 0xfffffffc00fc7947 */ /* 0x000fc0000383ffff */
[----:B------:R-:W-:-:S00]  /*0ea0*/  NOP ;  /* 0x0000000000007918 */ /* 0x000fc00000000000 */
        /* <DEDUP_REMOVED lines=13> */
.L_x_1:


//--------------------- .nv.global.init           --------------------------
	.section	.nv.global.init,"aw",@progbits
.nv.global.init:
	.type		_$_str,@object
	.size		_$_str,(.L_0 - _$_str)
_$_str:
        /*0000*/ 	.byte	0x5f, 0x5f, 0x43, 0x55, 0x44, 0x41, 0x5f, 0x46, 0x54, 0x5a, 0x00
.L_0:


//--------------------- .nv.constant0.triton_poi_fused_abs_add_clamp_div_erf_log2_mul_neg_reciprocal_sub_0 --------------------------
	.section	.nv.constant0.triton_poi_fused_abs_add_clamp_div_erf_log2_mul_neg_reciprocal_sub_0,"a",@progbits
	.sectionflags	@""
	.align	4
.nv.constant0.triton_poi_fused_abs_add_clamp_div_erf_log2_mul_neg_reciprocal_sub_0:
	.zero		596
